//
// Generated by NVIDIA NVVM Compiler
//
// Compiler Build ID: CL-36424714
// Cuda compilation tools, release 13.0, V13.0.88
// Based on NVVM 20.0.0
//

.version 9.0
.target sm_100
.address_size 64

	// .globl	_Z7conv1x1iiiPfS_S_S_

.visible .entry _Z7conv1x1iiiPfS_S_S_(
	.param .u32 _Z7conv1x1iiiPfS_S_S__param_0,
	.param .u32 _Z7conv1x1iiiPfS_S_S__param_1,
	.param .u32 _Z7conv1x1iiiPfS_S_S__param_2,
	.param .u64 .ptr .align 1 _Z7conv1x1iiiPfS_S_S__param_3,
	.param .u64 .ptr .align 1 _Z7conv1x1iiiPfS_S_S__param_4,
	.param .u64 .ptr .align 1 _Z7conv1x1iiiPfS_S_S__param_5,
	.param .u64 .ptr .align 1 _Z7conv1x1iiiPfS_S_S__param_6
)
{
	.reg .pred 	%p<21>;
	.reg .b32 	%r<132>;
	.reg .b32 	%f<68>;
	.reg .b64 	%rd<93>;

	ld.param.u32 	%r70, [_Z7conv1x1iiiPfS_S_S__param_0];
	ld.param.u32 	%r71, [_Z7conv1x1iiiPfS_S_S__param_1];
	ld.param.u32 	%r72, [_Z7conv1x1iiiPfS_S_S__param_2];
	ld.param.u64 	%rd10, [_Z7conv1x1iiiPfS_S_S__param_3];
	ld.param.u64 	%rd11, [_Z7conv1x1iiiPfS_S_S__param_4];
	ld.param.u64 	%rd9, [_Z7conv1x1iiiPfS_S_S__param_5];
	ld.param.u64 	%rd12, [_Z7conv1x1iiiPfS_S_S__param_6];
	cvta.to.global.u64 	%rd1, %rd11;
	cvta.to.global.u64 	%rd2, %rd10;
	cvta.to.global.u64 	%rd3, %rd12;
	mov.u32 	%r73, %ctaid.x;
	mov.u32 	%r74, %ntid.x;
	mov.u32 	%r75, %tid.x;
	mad.lo.s32 	%r1, %r73, %r74, %r75;
	setp.ge.s32 	%p1, %r1, %r72;
	@%p1 bra 	$L__BB0_31;
	cvta.to.global.u64 	%rd13, %rd9;
	mul.lo.s32 	%r76, %r1, %r70;
	cvt.s64.s32 	%rd4, %r76;
	mul.wide.s32 	%rd14, %r1, 4;
	add.s64 	%rd15, %rd13, %rd14;
	ld.global.f32 	%f1, [%rd15];
	mul.lo.s32 	%r77, %r71, %r1;
	mul.lo.s32 	%r78, %r77, %r71;
	cvt.s64.s32 	%rd5, %r78;
	setp.lt.s32 	%p2, %r71, 1;
	@%p2 bra 	$L__BB0_31;
	setp.lt.s32 	%p3, %r70, 1;
	@%p3 bra 	$L__BB0_18;
	and.b32  	%r2, %r70, 7;
	and.b32  	%r3, %r70, 3;
	and.b32  	%r4, %r70, 2147483640;
	and.b32  	%r5, %r70, 1;
	neg.s32 	%r6, %r4;
	mul.lo.s32 	%r87, %r71, %r71;
	shl.b32 	%r7, %r87, 3;
	shl.b32 	%r8, %r71, 2;
	mul.lo.s32 	%r9, %r71, 3;
	shl.b32 	%r10, %r71, 1;
	mov.b32 	%r113, 0;
	shl.b64 	%rd44, %rd4, 2;
	add.s64 	%rd45, %rd44, %rd1;
	add.s64 	%rd6, %rd45, 16;
$L__BB0_4:
	mul.lo.s32 	%r12, %r113, %r71;
	mad.lo.s32 	%r89, %r71, 7, %r113;
	mul.lo.s32 	%r13, %r71, %r89;
	mad.lo.s32 	%r90, %r71, 6, %r113;
	mul.lo.s32 	%r14, %r71, %r90;
	mad.lo.s32 	%r91, %r71, 5, %r113;
	mul.lo.s32 	%r15, %r71, %r91;
	add.s32 	%r92, %r8, %r113;
	mul.lo.s32 	%r16, %r71, %r92;
	add.s32 	%r93, %r9, %r113;
	mul.lo.s32 	%r17, %r71, %r93;
	add.s32 	%r94, %r10, %r113;
	mul.lo.s32 	%r18, %r71, %r94;
	add.s32 	%r95, %r71, %r113;
	mul.lo.s32 	%r19, %r71, %r95;
	mov.b32 	%r114, 0;
$L__BB0_5:
	setp.lt.u32 	%p12, %r70, 8;
	mov.b32 	%r125, 0;
	mov.f32 	%f67, %f1;
	@%p12 bra 	$L__BB0_8;
	add.s32 	%r122, %r12, %r114;
	add.s32 	%r121, %r13, %r114;
	add.s32 	%r120, %r14, %r114;
	add.s32 	%r119, %r15, %r114;
	add.s32 	%r118, %r16, %r114;
	add.s32 	%r117, %r17, %r114;
	add.s32 	%r116, %r18, %r114;
	add.s32 	%r115, %r19, %r114;
	mov.u64 	%rd92, %rd6;
	mov.u32 	%r123, %r6;
	mov.f32 	%f67, %f1;
$L__BB0_7:
	.pragma "nounroll";
	mul.wide.s32 	%rd46, %r122, 4;
	add.s64 	%rd47, %rd2, %rd46;
	ld.global.f32 	%f16, [%rd47];
	ld.global.f32 	%f17, [%rd92+-16];
	fma.rn.f32 	%f18, %f16, %f17, %f67;
	mul.wide.s32 	%rd48, %r115, 4;
	add.s64 	%rd49, %rd2, %rd48;
	ld.global.f32 	%f19, [%rd49];
	ld.global.f32 	%f20, [%rd92+-12];
	fma.rn.f32 	%f21, %f19, %f20, %f18;
	mul.wide.s32 	%rd50, %r116, 4;
	add.s64 	%rd51, %rd2, %rd50;
	ld.global.f32 	%f22, [%rd51];
	ld.global.f32 	%f23, [%rd92+-8];
	fma.rn.f32 	%f24, %f22, %f23, %f21;
	mul.wide.s32 	%rd52, %r117, 4;
	add.s64 	%rd53, %rd2, %rd52;
	ld.global.f32 	%f25, [%rd53];
	ld.global.f32 	%f26, [%rd92+-4];
	fma.rn.f32 	%f27, %f25, %f26, %f24;
	mul.wide.s32 	%rd54, %r118, 4;
	add.s64 	%rd55, %rd2, %rd54;
	ld.global.f32 	%f28, [%rd55];
	ld.global.f32 	%f29, [%rd92];
	fma.rn.f32 	%f30, %f28, %f29, %f27;
	mul.wide.s32 	%rd56, %r119, 4;
	add.s64 	%rd57, %rd2, %rd56;
	ld.global.f32 	%f31, [%rd57];
	ld.global.f32 	%f32, [%rd92+4];
	fma.rn.f32 	%f33, %f31, %f32, %f30;
	mul.wide.s32 	%rd58, %r120, 4;
	add.s64 	%rd59, %rd2, %rd58;
	ld.global.f32 	%f34, [%rd59];
	ld.global.f32 	%f35, [%rd92+8];
	fma.rn.f32 	%f36, %f34, %f35, %f33;
	mul.wide.s32 	%rd60, %r121, 4;
	add.s64 	%rd61, %rd2, %rd60;
	ld.global.f32 	%f37, [%rd61];
	ld.global.f32 	%f38, [%rd92+12];
	fma.rn.f32 	%f67, %f37, %f38, %f36;
	add.s32 	%r123, %r123, 8;
	add.s32 	%r122, %r122, %r7;
	add.s32 	%r121, %r121, %r7;
	add.s32 	%r120, %r120, %r7;
	add.s32 	%r119, %r119, %r7;
	add.s32 	%r118, %r118, %r7;
	add.s32 	%r117, %r117, %r7;
	add.s32 	%r116, %r116, %r7;
	add.s64 	%rd92, %rd92, 32;
	add.s32 	%r115, %r115, %r7;
	setp.ne.s32 	%p13, %r123, 0;
	mov.u32 	%r125, %r4;
	@%p13 bra 	$L__BB0_7;
$L__BB0_8:
	setp.eq.s32 	%p14, %r2, 0;
	@%p14 bra 	$L__BB0_16;
	add.s32 	%r97, %r2, -1;
	setp.lt.u32 	%p15, %r97, 3;
	@%p15 bra 	$L__BB0_11;
	mad.lo.s32 	%r98, %r125, %r71, %r113;
	mad.lo.s32 	%r99, %r98, %r71, %r114;
	mul.wide.s32 	%rd62, %r99, 4;
	add.s64 	%rd63, %rd2, %rd62;
	ld.global.f32 	%f40, [%rd63];
	cvt.u64.u32 	%rd64, %r125;
	add.s64 	%rd65, %rd64, %rd4;
	shl.b64 	%rd66, %rd65, 2;
	add.s64 	%rd67, %rd1, %rd66;
	ld.global.f32 	%f41, [%rd67];
	fma.rn.f32 	%f42, %f40, %f41, %f67;
	add.s32 	%r100, %r98, %r71;
	mad.lo.s32 	%r101, %r100, %r71, %r114;
	mul.wide.s32 	%rd68, %r101, 4;
	add.s64 	%rd69, %rd2, %rd68;
	ld.global.f32 	%f43, [%rd69];
	ld.global.f32 	%f44, [%rd67+4];
	fma.rn.f32 	%f45, %f43, %f44, %f42;
	add.s32 	%r102, %r100, %r71;
	mad.lo.s32 	%r103, %r102, %r71, %r114;
	mul.wide.s32 	%rd70, %r103, 4;
	add.s64 	%rd71, %rd2, %rd70;
	ld.global.f32 	%f46, [%rd71];
	ld.global.f32 	%f47, [%rd67+8];
	fma.rn.f32 	%f48, %f46, %f47, %f45;
	add.s32 	%r104, %r102, %r71;
	mad.lo.s32 	%r105, %r104, %r71, %r114;
	mul.wide.s32 	%rd72, %r105, 4;
	add.s64 	%rd73, %rd2, %rd72;
	ld.global.f32 	%f49, [%rd73];
	ld.global.f32 	%f50, [%rd67+12];
	fma.rn.f32 	%f67, %f49, %f50, %f48;
	add.s32 	%r125, %r125, 4;
$L__BB0_11:
	setp.eq.s32 	%p16, %r3, 0;
	@%p16 bra 	$L__BB0_16;
	setp.eq.s32 	%p17, %r3, 1;
	@%p17 bra 	$L__BB0_14;
	mad.lo.s32 	%r106, %r125, %r71, %r113;
	mad.lo.s32 	%r107, %r106, %r71, %r114;
	mul.wide.s32 	%rd74, %r107, 4;
	add.s64 	%rd75, %rd2, %rd74;
	ld.global.f32 	%f52, [%rd75];
	cvt.u64.u32 	%rd76, %r125;
	add.s64 	%rd77, %rd76, %rd4;
	shl.b64 	%rd78, %rd77, 2;
	add.s64 	%rd79, %rd1, %rd78;
	ld.global.f32 	%f53, [%rd79];
	fma.rn.f32 	%f54, %f52, %f53, %f67;
	add.s32 	%r108, %r106, %r71;
	mad.lo.s32 	%r109, %r108, %r71, %r114;
	mul.wide.s32 	%rd80, %r109, 4;
	add.s64 	%rd81, %rd2, %rd80;
	ld.global.f32 	%f55, [%rd81];
	ld.global.f32 	%f56, [%rd79+4];
	fma.rn.f32 	%f67, %f55, %f56, %f54;
	add.s32 	%r125, %r125, 2;
$L__BB0_14:
	setp.eq.s32 	%p18, %r5, 0;
	@%p18 bra 	$L__BB0_16;
	mad.lo.s32 	%r110, %r125, %r71, %r113;
	mad.lo.s32 	%r111, %r110, %r71, %r114;
	mul.wide.s32 	%rd82, %r111, 4;
	add.s64 	%rd83, %rd2, %rd82;
	ld.global.f32 	%f57, [%rd83];
	cvt.u64.u32 	%rd84, %r125;
	add.s64 	%rd85, %rd84, %rd4;
	shl.b64 	%rd86, %rd85, 2;
	add.s64 	%rd87, %rd1, %rd86;
	ld.global.f32 	%f58, [%rd87];
	fma.rn.f32 	%f67, %f57, %f58, %f67;
$L__BB0_16:
	max.f32 	%f59, %f67, 0f00000000;
	add.s32 	%r112, %r114, %r12;
	cvt.u64.u32 	%rd88, %r112;
	add.s64 	%rd89, %rd88, %rd5;
	shl.b64 	%rd90, %rd89, 2;
	add.s64 	%rd91, %rd3, %rd90;
	st.global.f32 	[%rd91], %f59;
	add.s32 	%r114, %r114, 1;
	setp.ne.s32 	%p19, %r114, %r71;
	@%p19 bra 	$L__BB0_5;
	add.s32 	%r113, %r113, 1;
	setp.eq.s32 	%p20, %r113, %r71;
	@%p20 bra 	$L__BB0_31;
	bra.uni 	$L__BB0_4;
$L__BB0_18:
	add.s32 	%r54, %r71, -1;
	and.b32  	%r55, %r71, 7;
	add.s32 	%r56, %r55, -1;
	and.b32  	%r57, %r71, 3;
	max.f32 	%f14, %f1, 0f00000000;
	and.b32  	%r58, %r71, 2147483640;
	and.b32  	%r59, %r71, 1;
	mov.b32 	%r127, 0;
$L__BB0_19:
	setp.lt.u32 	%p4, %r54, 7;
	mul.lo.s32 	%r61, %r127, %r71;
	mov.b32 	%r130, 0;
	@%p4 bra 	$L__BB0_22;
	mov.b32 	%r128, 0;
$L__BB0_21:
	.pragma "nounroll";
	add.s32 	%r82, %r128, %r61;
	cvt.u64.u32 	%rd16, %r82;
	add.s64 	%rd17, %rd16, %rd5;
	shl.b64 	%rd18, %rd17, 2;
	add.s64 	%rd19, %rd3, %rd18;
	st.global.f32 	[%rd19], %f14;
	st.global.f32 	[%rd19+4], %f14;
	st.global.f32 	[%rd19+8], %f14;
	st.global.f32 	[%rd19+12], %f14;
	st.global.f32 	[%rd19+16], %f14;
	st.global.f32 	[%rd19+20], %f14;
	st.global.f32 	[%rd19+24], %f14;
	st.global.f32 	[%rd19+28], %f14;
	add.s32 	%r128, %r128, 8;
	setp.ne.s32 	%p5, %r128, %r58;
	mov.u32 	%r130, %r58;
	@%p5 bra 	$L__BB0_21;
$L__BB0_22:
	setp.eq.s32 	%p6, %r55, 0;
	@%p6 bra 	$L__BB0_30;
	setp.lt.u32 	%p7, %r56, 3;
	@%p7 bra 	$L__BB0_25;
	add.s32 	%r83, %r130, %r61;
	cvt.u64.u32 	%rd20, %r83;
	add.s64 	%rd21, %rd20, %rd5;
	shl.b64 	%rd22, %rd21, 2;
	add.s64 	%rd23, %rd3, %rd22;
	st.global.f32 	[%rd23], %f14;
	cvt.u64.u32 	%rd24, %r61;
	cvt.u64.u32 	%rd25, %r130;
	add.s64 	%rd26, %rd25, %rd24;
	add.s64 	%rd27, %rd26, %rd5;
	shl.b64 	%rd28, %rd27, 2;
	add.s64 	%rd29, %rd3, %rd28;
	st.global.f32 	[%rd29+4], %f14;
	st.global.f32 	[%rd29+8], %f14;
	st.global.f32 	[%rd29+12], %f14;
	add.s32 	%r130, %r130, 4;
$L__BB0_25:
	setp.eq.s32 	%p8, %r57, 0;
	@%p8 bra 	$L__BB0_30;
	setp.eq.s32 	%p9, %r57, 1;
	@%p9 bra 	$L__BB0_28;
	add.s32 	%r84, %r130, %r61;
	cvt.u64.u32 	%rd30, %r84;
	add.s64 	%rd31, %rd30, %rd5;
	shl.b64 	%rd32, %rd31, 2;
	add.s64 	%rd33, %rd3, %rd32;
	st.global.f32 	[%rd33], %f14;
	cvt.u64.u32 	%rd34, %r61;
	cvt.u64.u32 	%rd35, %r130;
	add.s64 	%rd36, %rd35, %rd34;
	add.s64 	%rd37, %rd36, %rd5;
	shl.b64 	%rd38, %rd37, 2;
	add.s64 	%rd39, %rd3, %rd38;
	st.global.f32 	[%rd39+4], %f14;
	add.s32 	%r130, %r130, 2;
$L__BB0_28:
	setp.eq.s32 	%p10, %r59, 0;
	@%p10 bra 	$L__BB0_30;
	add.s32 	%r85, %r130, %r61;
	cvt.u64.u32 	%rd40, %r85;
	add.s64 	%rd41, %rd40, %rd5;
	shl.b64 	%rd42, %rd41, 2;
	add.s64 	%rd43, %rd3, %rd42;
	st.global.f32 	[%rd43], %f14;
$L__BB0_30:
	add.s32 	%r127, %r127, 1;
	setp.ne.s32 	%p11, %r127, %r71;
	@%p11 bra 	$L__BB0_19;
$L__BB0_31:
	ret;

}


// ===== COMPILED SASS (sm_100) =====

	.target	sm_100

	.elftype	@"ET_EXEC"


//--------------------- .note.nv.tkinfo           --------------------------
	.section	.note.nv.tkinfo,"",@"SHT_NOTE"
	.sectionflags	@"SHF_NOTE_NV_TKINFO"
	.tkinfo
        /*0018*/ 	.word	0x00000002
        /*0030*/ 	.string	""
        /*0030*/ 	.string	"ptxas"
        /*0030*/ 	.string	"Cuda compilation tools, release 13.0, V13.0.88"
        /*0030*/ 	.string	"Build cuda_13.0.r13.0/compiler.36424714_0"
        /*0030*/ 	.string	"-arch sm_100 -m 64 "



//--------------------- .note.nv.cuinfo           --------------------------
	.section	.note.nv.cuinfo,"",@"SHT_NOTE"
	.sectionflags	@"SHF_NOTE_NV_CUINFO"
        /*0018*/ 	.short	0x0002
        /*001a*/ 	.short	0x0064
        /*001c*/ 	.short	0x0082
	.zero		2


//--------------------- .nv.info                  --------------------------
	.section	.nv.info,"",@"SHT_CUDA_INFO"
	.align	4


	//----- nvinfo : EIATTR_REGCOUNT
	.align		4
        /*0000*/ 	.byte	0x04, 0x2f
        /*0002*/ 	.short	(.L_1 - .L_0)
	.align		4
.L_0:
        /*0004*/ 	.word	index@(_Z7conv1x1iiiPfS_S_S_)
        /*0008*/ 	.word	0x0000001f


	//----- nvinfo : EIATTR_FRAME_SIZE
	.align		4
.L_1:
        /*000c*/ 	.byte	0x04, 0x11
        /*000e*/ 	.short	(.L_3 - .L_2)
	.align		4
.L_2:
        /*0010*/ 	.word	index@(_Z7conv1x1iiiPfS_S_S_)
        /*0014*/ 	.word	0x00000000


	//----- nvinfo : EIATTR_MIN_STACK_SIZE
	.align		4
.L_3:
        /*0018*/ 	.byte	0x04, 0x12
        /*001a*/ 	.short	(.L_5 - .L_4)
	.align		4
.L_4:
        /*001c*/ 	.word	index@(_Z7conv1x1iiiPfS_S_S_)
        /*0020*/ 	.word	0x00000000
.L_5:


//--------------------- .nv.compat                --------------------------
	.section	.nv.compat,"",@"SHT_CUDA_COMPAT_INFO"
	.align	4
        /*0000*/ 	.byte	0x02, 0x09, 0x00, 0x00, 0x02, 0x02, 0x01, 0x00, 0x02, 0x05, 0x05, 0x00, 0x03, 0x07, 0x01, 0x01
        /*0010*/ 	.byte	0x02, 0x03, 0x00, 0x00, 0x02, 0x06, 0x01, 0x00, 0x04, 0x0b, 0x08, 0x00, 0x09, 0x00, 0x00, 0x00
        /*0020*/ 	.byte	0x00, 0x00, 0x00, 0x00


//--------------------- .nv.info._Z7conv1x1iiiPfS_S_S_ --------------------------
	.section	.nv.info._Z7conv1x1iiiPfS_S_S_,"",@"SHT_CUDA_INFO"
	.sectionflags	@""
	.align	4


	//----- nvinfo : EIATTR_CUDA_API_VERSION
	.align		4
        /*0000*/ 	.byte	0x04, 0x37
        /*0002*/ 	.short	(.L_7 - .L_6)
.L_6:
        /*0004*/ 	.word	0x00000082


	//----- nvinfo : EIATTR_KPARAM_INFO
	.align		4
.L_7:
        /*0008*/ 	.byte	0x04, 0x17
        /*000a*/ 	.short	(.L_9 - .L_8)
.L_8:
        /*000c*/ 	.word	0x00000000
        /*0010*/ 	.short	0x0006
        /*0012*/ 	.short	0x0028
        /*0014*/ 	.byte	0x00, 0xf5, 0x21, 0x00


	//----- nvinfo : EIATTR_KPARAM_INFO
	.align		4
.L_9:
        /*0018*/ 	.byte	0x04, 0x17
        /*001a*/ 	.short	(.L_11 - .L_10)
.L_10:
        /*001c*/ 	.word	0x00000000
        /*0020*/ 	.short	0x0005
        /*0022*/ 	.short	0x0020
        /*0024*/ 	.byte	0x00, 0xf5, 0x21, 0x00


	//----- nvinfo : EIATTR_KPARAM_INFO
	.align		4
.L_11:
        /*0028*/ 	.byte	0x04, 0x17
        /*002a*/ 	.short	(.L_13 - .L_12)
.L_12:
        /*002c*/ 	.word	0x00000000
        /*0030*/ 	.short	0x0004
        /*0032*/ 	.short	0x0018
        /*0034*/ 	.byte	0x00, 0xf5, 0x21, 0x00


	//----- nvinfo : EIATTR_KPARAM_INFO
	.align		4
.L_13:
        /*0038*/ 	.byte	0x04, 0x17
        /*003a*/ 	.short	(.L_15 - .L_14)
.L_14:
        /*003c*/ 	.word	0x00000000
        /*0040*/ 	.short	0x0003
        /*0042*/ 	.short	0x0010
        /*0044*/ 	.byte	0x00, 0xf5, 0x21, 0x00


	//----- nvinfo : EIATTR_KPARAM_INFO
	.align		4
.L_15:
        /*0048*/ 	.byte	0x04, 0x17
        /*004a*/ 	.short	(.L_17 - .L_16)
.L_16:
        /*004c*/ 	.word	0x00000000
        /*0050*/ 	.short	0x0002
        /*0052*/ 	.short	0x0008
        /*0054*/ 	.byte	0x00, 0xf0, 0x11, 0x00


	//----- nvinfo : EIATTR_KPARAM_INFO
	.align		4
.L_17:
        /*0058*/ 	.byte	0x04, 0x17
        /*005a*/ 	.short	(.L_19 - .L_18)
.L_18:
        /*005c*/ 	.word	0x00000000
        /*0060*/ 	.short	0x0001
        /*0062*/ 	.short	0x0004
        /*0064*/ 	.byte	0x00, 0xf0, 0x11, 0x00


	//----- nvinfo : EIATTR_KPARAM_INFO
	.align		4
.L_19:
        /*0068*/ 	.byte	0x04, 0x17
        /*006a*/ 	.short	(.L_21 - .L_20)
.L_20:
        /*006c*/ 	.word	0x00000000
        /*0070*/ 	.short	0x0000
        /*0072*/ 	.short	0x0000
        /*0074*/ 	.byte	0x00, 0xf0, 0x11, 0x00


	//----- nvinfo : EIATTR_SPARSE_MMA_MASK
	.align		4
.L_21:
        /*0078*/ 	.byte	0x03, 0x50
        /*007a*/ 	.short	0x0000


	//----- nvinfo : EIATTR_MAXREG_COUNT
	.align		4
        /*007c*/ 	.byte	0x03, 0x1b
        /*007e*/ 	.short	0x00ff


	//----- nvinfo : EIATTR_MERCURY_ISA_VERSION
	.align		4
        /*0080*/ 	.byte	0x03, 0x5f
        /*0082*/ 	.short	0x0101


	//----- nvinfo : EIATTR_VRC_CTA_INIT_COUNT
	.align		4
        /*0084*/ 	.byte	0x02, 0x4a
	.zero		1
	.zero		1


	//----- nvinfo : EIATTR_EXIT_INSTR_OFFSETS
	.align		4
        /*0088*/ 	.byte	0x04, 0x1c
        /*008a*/ 	.short	(.L_23 - .L_22)


	//   ....[0]....
.L_22:
        /*008c*/ 	.word	0x00000070


	//   ....[1]....
        /*0090*/ 	.word	0x000000b0


	//   ....[2]....
        /*0094*/ 	.word	0x00000ea0


	//   ....[3]....
        /*0098*/ 	.word	0x000013c0


	//----- nvinfo : EIATTR_CBANK_PARAM_SIZE
	.align		4
.L_23:
        /*009c*/ 	.byte	0x03, 0x19
        /*009e*/ 	.short	0x0030


	//----- nvinfo : EIATTR_PARAM_CBANK
	.align		4
        /*00a0*/ 	.byte	0x04, 0x0a
        /*00a2*/ 	.short	(.L_25 - .L_24)
	.align		4
.L_24:
        /*00a4*/ 	.word	index@(.nv.constant0._Z7conv1x1iiiPfS_S_S_)
        /*00a8*/ 	.short	0x0380
        /*00aa*/ 	.short	0x0030


	//----- nvinfo : EIATTR_SW_WAR
	.align		4
.L_25:
        /*00ac*/ 	.byte	0x04, 0x36
        /*00ae*/ 	.short	(.L_27 - .L_26)
.L_26:
        /*00b0*/ 	.word	0x00000008
.L_27:


//--------------------- .nv.callgraph             --------------------------
	.section	.nv.callgraph,"",@"SHT_CUDA_CALLGRAPH"
	.align	4
	.sectionentsize	8
	.align		4
        /*0000*/ 	.word	0x00000000
	.align		4
        /*0004*/ 	.word	0xffffffff
	.align		4
        /*0008*/ 	.word	0x00000000
	.align		4
        /*000c*/ 	.word	0xfffffffe
	.align		4
        /*0010*/ 	.word	0x00000000
	.align		4
        /*0014*/ 	.word	0xfffffffd
	.align		4
        /*0018*/ 	.word	0x00000000
	.align		4
        /*001c*/ 	.word	0xfffffffc


//--------------------- .text._Z7conv1x1iiiPfS_S_S_ --------------------------
	.section	.text._Z7conv1x1iiiPfS_S_S_,"ax",@progbits
	.align	128
        .global         _Z7conv1x1iiiPfS_S_S_
        .type           _Z7conv1x1iiiPfS_S_S_,@function
        .size           _Z7conv1x1iiiPfS_S_S_,(.L_x_15 - _Z7conv1x1iiiPfS_S_S_)
        .other          _Z7conv1x1iiiPfS_S_S_,@"STO_CUDA_ENTRY STV_DEFAULT"
_Z7conv1x1iiiPfS_S_S_:
.text._Z7conv1x1iiiPfS_S_S_:
[----:B------:R-:W-:Y:S01]  /*0000*/  LDC R1, c[0x0][0x37c] ;  /* 0x0000df00ff017b82 */ /* 0x000fe20000000800 */
[----:B------:R-:W0:Y:S07]  /*0010*/  S2R R0, SR_TID.X ;  /* 0x0000000000007919 */ /* 0x000e2e0000002100 */
[----:B------:R-:W0:Y:S01]  /*0020*/  S2UR UR4, SR_CTAID.X ;  /* 0x00000000000479c3 */ /* 0x000e220000002500 */
[----:B------:R-:W1:Y:S07]  /*0030*/  LDCU UR5, c[0x0][0x388] ;  /* 0x00007100ff0577ac */ /* 0x000e6e0008000800 */
[----:B------:R-:W0:Y:S02]  /*0040*/  LDC R13, c[0x0][0x360] ;  /* 0x0000d800ff0d7b82 */ /* 0x000e240000000800 */
[----:B0-----:R-:W-:-:S05]  /*0050*/  IMAD R13, R13, UR4, R0 ;  /* 0x000000040d0d7c24 */ /* 0x001fca000f8e0200 */
[----:B-1----:R-:W-:-:S13]  /*0060*/  ISETP.GE.AND P0, PT, R13, UR5, PT ;  /* 0x000000050d007c0c */ /* 0x002fda000bf06270 */
[----:B------:R-:W-:Y:S05]  /*0070*/  @P0 EXIT ;  /* 0x000000000000094d */ /* 0x000fea0003800000 */
[----:B------:R-:W0:Y:S02]  /*0080*/  LDCU.64 UR4, c[0x0][0x380] ;  /* 0x00007000ff0477ac */ /* 0x000e240008000a00 */
[----:B0-----:R-:W-:-:S06]  /*0090*/  UISETP.GE.AND UP0, UPT, UR5, 0x1, UPT ;  /* 0x000000010500788c */ /* 0x001fcc000bf06270 */
[----:B------:R-:W-:-:S13]  /*00a0*/  PLOP3.LUT P0, PT, PT, PT, UP0, 0x80, 0x8 ;  /* 0x000000000008781c */ /* 0x000fda0003f0f008 */
[----:B------:R-:W-:Y:S05]  /*00b0*/  @!P0 EXIT ;  /* 0x000000000000894d */ /* 0x000fea0003800000 */
[----:B------:R-:W0:Y:S01]  /*00c0*/  LDC.64 R2, c[0x0][0x3a0] ;  /* 0x0000e800ff027b82 */ /* 0x000e220000000a00 */
[----:B------:R-:W1:Y:S01]  /*00d0*/  LDCU.64 UR18, c[0x0][0x358] ;  /* 0x00006b00ff1277ac */ /* 0x000e620008000a00 */
[----:B0-----:R-:W-:-:S05]  /*00e0*/  IMAD.WIDE R2, R13, 0x4, R2 ;  /* 0x000000040d027825 */ /* 0x001fca00078e0202 */
[----:B-1----:R0:W5:Y:S01]  /*00f0*/  LDG.E R0, desc[UR18][R2.64] ;  /* 0x0000001202007981 */ /* 0x002162000c1e1900 */
[----:B------:R-:W-:Y:S01]  /*0100*/  UISETP.GE.AND UP0, UPT, UR4, 0x1, UPT ;  /* 0x000000010400788c */ /* 0x000fe2000bf06270 */
[----:B------:R-:W-:-:S04]  /*0110*/  IMAD R12, R13, UR5, RZ ;  /* 0x000000050d0c7c24 */ /* 0x000fc8000f8e02ff */
[----:B------:R-:W-:-:S04]  /*0120*/  IMAD R12, R12, UR5, RZ ;  /* 0x000000050c0c7c24 */ /* 0x000fc8000f8e02ff */
[----:B0-----:R-:W-:Y:S05]  /*0130*/  BRA.U !UP0, `(.L_x_0) ;  /* 0x0000000d08607547 */ /* 0x001fea000b800000 */
[----:B------:R-:W0:Y:S01]  /*0140*/  LDCU.64 UR8, c[0x0][0x398] ;  /* 0x00007300ff0877ac */ /* 0x000e220008000a00 */
[----:B------:R-:W-:Y:S01]  /*0150*/  IMAD R13, R13, UR4, RZ ;  /* 0x000000040d0d7c24 */ /* 0x000fe2000f8e02ff */
[----:B------:R-:W-:-:S04]  /*0160*/  ULOP3.LUT UR7, UR4, 0x7ffffff8, URZ, 0xc0, !UPT ;  /* 0x7ffffff804077892 */ /* 0x000fc8000f8ec0ff */
[----:B------:R-:W-:Y:S01]  /*0170*/  SHF.R.S32.HI R14, RZ, 0x1f, R13 ;  /* 0x0000001fff0e7819 */ /* 0x000fe2000001140d */
[----:B------:R-:W-:Y:S01]  /*0180*/  UMOV UR4, URZ ;  /* 0x000000ff00047c82 */ /* 0x000fe20008000000 */
[----:B0-----:R-:W-:Y:S01]  /*0190*/  LEA R15, P0, R13, UR8, 0x2 ;  /* 0x000000080d0f7c11 */ /* 0x001fe2000f8010ff */
[----:B------:R-:W-:-:S03]  /*01a0*/  UIMAD UR8, UR5, UR5, URZ ;  /* 0x00000005050872a4 */ /* 0x000fc6000f8e02ff */
[----:B------:R-:W-:Y:S02]  /*01b0*/  IADD3 R15, P1, PT, R15, 0x10, RZ ;  /* 0x000000100f0f7810 */ /* 0x000fe40007f3e0ff */
[----:B------:R-:W-:-:S05]  /*01c0*/  LEA.HI.X R16, R13, UR9, R14, 0x2, P0 ;  /* 0x000000090d107c11 */ /* 0x000fca00080f140e */
[----:B------:R-:W-:-:S07]  /*01d0*/  IMAD.X R16, RZ, RZ, R16, P1 ;  /* 0x000000ffff107224 */ /* 0x000fce00008e0610 */
.L_x_7:
[----:B0-----:R-:W0:Y:S01]  /*01e0*/  LDCU UR9, c[0x0][0x384] ;  /* 0x00007080ff0977ac */ /* 0x001e220008000800 */
[----:B------:R-:W-:Y:S01]  /*01f0*/  UMOV UR5, URZ ;  /* 0x000000ff00057c82 */ /* 0x000fe20008000000 */
[----:B0-----:R-:W-:Y:S02]  /*0200*/  UIMAD UR22, UR9, 0x5, UR4 ;  /* 0x00000005091678a4 */ /* 0x001fe4000f8e0204 */
[----:B------:R-:W-:Y:S02]  /*0210*/  ULEA UR23, UR9, UR4, 0x2 ;  /* 0x0000000409177291 */ /* 0x000fe4000f8e10ff */
[----:B------:R-:W-:Y:S02]  /*0220*/  UIMAD UR24, UR9, 0x3, UR4 ;  /* 0x00000003091878a4 */ /* 0x000fe4000f8e0204 */
[----:B------:R-:W-:Y:S02]  /*0230*/  ULEA UR25, UR9, UR4, 0x1 ;  /* 0x0000000409197291 */ /* 0x000fe4000f8e08ff */
[----:B------:R-:W-:-:S12]  /*0240*/  UIADD3 UR9, UPT, UPT, UR4, UR9, URZ ;  /* 0x0000000904097290 */ /* 0x000fd8000fffe0ff */
.L_x_6:
[----:B0-----:R-:W0:Y:S01]  /*0250*/  LDCU UR6, c[0x0][0x380] ;  /* 0x00007000ff0677ac */ /* 0x001e220008000800 */
[----:B-----5:R-:W-:Y:S01]  /*0260*/  IMAD.MOV.U32 R20, RZ, RZ, R0 ;  /* 0x000000ffff147224 */ /* 0x020fe200078e0000 */
[----:B0-----:R-:W-:-:S03]  /*0270*/  UISETP.GE.U32.AND UP0, UPT, UR6, 0x8, UPT ;  /* 0x000000080600788c */ /* 0x001fc6000bf06070 */
[----:B------:R-:W-:-:S06]  /*0280*/  UMOV UR6, URZ ;  /* 0x000000ff00067c82 */ /* 0x000fcc0008000000 */
[----:B------:R-:W-:Y:S05]  /*0290*/  BRA.U !UP0, `(.L_x_1) ;  /* 0x0000000508447547 */ /* 0x000fea000b800000 */
[----:B------:R-:W0:Y:S01]  /*02a0*/  LDCU UR6, c[0x0][0x384] ;  /* 0x00007080ff0677ac */ /* 0x000e220008000800 */
[----:B------:R-:W-:Y:S01]  /*02b0*/  IMAD.MOV.U32 R5, RZ, RZ, R15 ;  /* 0x000000ffff057224 */ /* 0x000fe200078e000f */
[----:B------:R-:W-:Y:S01]  /*02c0*/  MOV R6, R16 ;  /* 0x0000001000067202 */ /* 0x000fe20000000f00 */
[----:B------:R-:W-:Y:S01]  /*02d0*/  IMAD.MOV.U32 R20, RZ, RZ, R0 ;  /* 0x000000ffff147224 */ /* 0x000fe200078e0000 */
[----:B------:R-:W1:Y:S01]  /*02e0*/  LDCU UR10, c[0x0][0x384] ;  /* 0x00007080ff0a77ac */ /* 0x000e620008000800 */
[----:B------:R-:W-:Y:S01]  /*02f0*/  UIADD3 UR21, UPT, UPT, -UR7, URZ, URZ ;  /* 0x000000ff07157290 */ /* 0x000fe2000fffe1ff */
[----:B------:R-:W2:Y:S01]  /*0300*/  LDCU.64 UR30, c[0x0][0x390] ;  /* 0x00007200ff1e77ac */ /* 0x000ea20008000a00 */
[----:B0-----:R-:W-:Y:S02]  /*0310*/  UIMAD UR11, UR6, 0x7, UR4 ;  /* 0x00000007060b78a4 */ /* 0x001fe4000f8e0204 */
[----:B------:R-:W-:Y:S02]  /*0320*/  UIMAD UR12, UR6, 0x6, UR4 ;  /* 0x00000006060c78a4 */ /* 0x000fe4000f8e0204 */
[----:B-1----:R-:W-:-:S02]  /*0330*/  UIMAD UR13, UR4, UR10, UR5 ;  /* 0x0000000a040d72a4 */ /* 0x002fc4000f8e0205 */
[----:B------:R-:W-:Y:S02]  /*0340*/  UIMAD UR14, UR22, UR10, UR5 ;  /* 0x0000000a160e72a4 */ /* 0x000fe4000f8e0205 */
[----:B------:R-:W-:Y:S02]  /*0350*/  UIMAD UR15, UR23, UR10, UR5 ;  /* 0x0000000a170f72a4 */ /* 0x000fe4000f8e0205 */
[----:B------:R-:W-:Y:S02]  /*0360*/  UIMAD UR16, UR24, UR10, UR5 ;  /* 0x0000000a181072a4 */ /* 0x000fe4000f8e0205 */
[----:B------:R-:W-:Y:S02]  /*0370*/  UIMAD UR17, UR25, UR10, UR5 ;  /* 0x0000000a191172a4 */ /* 0x000fe4000f8e0205 */
[----:B------:R-:W-:Y:S02]  /*0380*/  UIMAD UR20, UR9, UR10, UR5 ;  /* 0x0000000a091472a4 */ /* 0x000fe4000f8e0205 */
[----:B------:R-:W-:-:S02]  /*0390*/  UIMAD UR6, UR11, UR10, UR5 ;  /* 0x0000000a0b0672a4 */ /* 0x000fc4000f8e0205 */
[----:B--2---:R-:W-:-:S12]  /*03a0*/  UIMAD UR10, UR12, UR10, UR5 ;  /* 0x0000000a0c0a72a4 */ /* 0x004fd8000f8e0205 */
.L_x_2:
[----:B------:R-:W-:Y:S02]  /*03b0*/  UIMAD.WIDE UR26, UR13, 0x4, UR30 ;  /* 0x000000040d1a78a5 */ /* 0x000fe4000f8e021e */
[----:B------:R-:W-:-:S04]  /*03c0*/  UIMAD.WIDE UR28, UR20, 0x4, UR30 ;  /* 0x00000004141c78a5 */ /* 0x000fc8000f8e021e */
[----:B------:R-:W-:Y:S02]  /*03d0*/  IMAD.U32 R2, RZ, RZ, UR26 ;  /* 0x0000001aff027e24 */ /* 0x000fe4000f8e00ff */
[----:B------:R-:W-:Y:S01]  /*03e0*/  IMAD.U32 R3, RZ, RZ, UR27 ;  /* 0x0000001bff037e24 */ /* 0x000fe2000f8e00ff */
[----:B------:R-:W-:Y:S01]  /*03f0*/  UIMAD.WIDE UR26, UR17, 0x4, UR30 ;  /* 0x00000004111a78a5 */ /* 0x000fe2000f8e021e */
[----:B------:R-:W-:Y:S01]  /*0400*/  MOV R24, UR28 ;  /* 0x0000001c00187c02 */ /* 0x000fe20008000f00 */
[----:B------:R-:W-:Y:S02]  /*0410*/  IMAD.U32 R25, RZ, RZ, UR29 ;  /* 0x0000001dff197e24 */ /* 0x000fe4000f8e00ff */
[----:B------:R0:W2:Y:S02]  /*0420*/  LDG.E R17, desc[UR18][R2.64] ;  /* 0x0000001202117981 */ /* 0x0000a4000c1e1900 */
[----:B------:R-:W-:Y:S01]  /*0430*/  MOV R10, UR26 ;  /* 0x0000001a000a7c02 */ /* 0x000fe20008000f00 */
[----:B------:R-:W-:Y:S01]  /*0440*/  IMAD.U32 R11, RZ, RZ, UR27 ;  /* 0x0000001bff0b7e24 */ /* 0x000fe2000f8e00ff */
[----:B------:R-:W-:Y:S01]  /*0450*/  UIMAD.WIDE UR26, UR16, 0x4, UR30 ;  /* 0x00000004101a78a5 */ /* 0x000fe2000f8e021e */
[----:B------:R-:W3:Y:S01]  /*0460*/  LDG.E R24, desc[UR18][R24.64] ;  /* 0x0000001218187981 */ /* 0x000ee2000c1e1900 */
[----:B------:R-:W-:-:S03]  /*0470*/  UIMAD.WIDE UR28, UR15, 0x4, UR30 ;  /* 0x000000040f1c78a5 */ /* 0x000fc6000f8e021e */
[----:B------:R1:W4:Y:S01]  /*0480*/  LDG.E R21, desc[UR18][R10.64] ;  /* 0x000000120a157981 */ /* 0x000322000c1e1900 */
[----:B0-----:R-:W-:Y:S02]  /*0490*/  IMAD.MOV.U32 R2, RZ, RZ, R5 ;  /* 0x000000ffff027224 */ /* 0x001fe400078e0005 */
[----:B------:R-:W-:-:S05]  /*04a0*/  IMAD.MOV.U32 R3, RZ, RZ, R6 ;  /* 0x000000ffff037224 */ /* 0x000fca00078e0006 */
[----:B------:R-:W2:Y:S01]  /*04b0*/  LDG.E R18, desc[UR18][R2.64+-0x10] ;  /* 0xfffff01202127981 */ /* 0x000ea2000c1e1900 */
[----:B------:R-:W-:-:S03]  /*04c0*/  IMAD.U32 R4, RZ, RZ, UR26 ;  /* 0x0000001aff047e24 */ /* 0x000fc6000f8e00ff */
[----:B------:R-:W3:Y:S01]  /*04d0*/  LDG.E R19, desc[UR18][R2.64+-0xc] ;  /* 0xfffff41202137981 */ /* 0x000ee2000c1e1900 */
[----:B------:R-:W-:Y:S01]  /*04e0*/  IMAD.U32 R5, RZ, RZ, UR27 ;  /* 0x0000001bff057e24 */ /* 0x000fe2000f8e00ff */
[----:B------:R-:W-:Y:S02]  /*04f0*/  UIMAD.WIDE UR26, UR14, 0x4, UR30 ;  /* 0x000000040e1a78a5 */ /* 0x000fe4000f8e021e */
[----:B------:R-:W4:Y:S01]  /*0500*/  LDG.E R22, desc[UR18][R2.64+-0x8] ;  /* 0xfffff81202167981 */ /* 0x000f22000c1e1900 */
[----:B------:R-:W-:Y:S01]  /*0510*/  MOV R6, UR28 ;  /* 0x0000001c00067c02 */ /* 0x000fe20008000f00 */
[----:B------:R-:W-:Y:S01]  /*0520*/  IMAD.U32 R7, RZ, RZ, UR29 ;  /* 0x0000001dff077e24 */ /* 0x000fe2000f8e00ff */
[----:B------:R-:W-:Y:S01]  /*0530*/  UIMAD.WIDE UR28, UR10, 0x4, UR30 ;  /* 0x000000040a1c78a5 */ /* 0x000fe2000f8e021e */
[----:B------:R0:W5:Y:S01]  /*0540*/  LDG.E R23, desc[UR18][R4.64] ;  /* 0x0000001204177981 */ /* 0x000162000c1e1900 */
[----:B------:R-:W-:-:S03]  /*0550*/  IMAD.U32 R8, RZ, RZ, UR26 ;  /* 0x0000001aff087e24 */ /* 0x000fc6000f8e00ff */
[----:B------:R-:W5:Y:S01]  /*0560*/  LDG.E R26, desc[UR18][R2.64+-0x4] ;  /* 0xfffffc12021a7981 */ /* 0x000f62000c1e1900 */
[----:B------:R-:W-:Y:S01]  /*0570*/  MOV R9, UR27 ;  /* 0x0000001b00097c02 */ /* 0x000fe20008000f00 */
[----:B------:R-:W-:Y:S02]  /*0580*/  UIMAD.WIDE UR26, UR6, 0x4, UR30 ;  /* 0x00000004061a78a5 */ /* 0x000fe4000f8e021e */
[----:B------:R-:W5:Y:S01]  /*0590*/  LDG.E R6, desc[UR18][R6.64] ;  /* 0x0000001206067981 */ /* 0x000f62000c1e1900 */
[----:B-1----:R-:W-:-:S03]  /*05a0*/  IMAD.U32 R11, RZ, RZ, UR29 ;  /* 0x0000001dff0b7e24 */ /* 0x002fc6000f8e00ff */
[----:B------:R-:W5:Y:S01]  /*05b0*/  LDG.E R25, desc[UR18][R2.64] ;  /* 0x0000001202197981 */ /* 0x000f62000c1e1900 */
[----:B------:R-:W-:Y:S01]  /*05c0*/  IMAD.U32 R10, RZ, RZ, UR28 ;  /* 0x0000001cff0a7e24 */ /* 0x000fe2000f8e00ff */
[----:B0-----:R-:W-:Y:S02]  /*05d0*/  MOV R4, UR26 ;  /* 0x0000001a00047c02 */ /* 0x001fe40008000f00 */
[----:B------:R-:W5:Y:S01]  /*05e0*/  LDG.E R8, desc[UR18][R8.64] ;  /* 0x0000001208087981 */ /* 0x000f62000c1e1900 */
[----:B------:R-:W-:-:S03]  /*05f0*/  IMAD.U32 R5, RZ, RZ, UR27 ;  /* 0x0000001bff057e24 */ /* 0x000fc6000f8e00ff */
[----:B------:R-:W5:Y:S04]  /*0600*/  LDG.E R27, desc[UR18][R2.64+0x4] ;  /* 0x00000412021b7981 */ /* 0x000f68000c1e1900 */
[----:B------:R-:W5:Y:S04]  /*0610*/  LDG.E R11, desc[UR18][R10.64] ;  /* 0x000000120a0b7981 */ /* 0x000f68000c1e1900 */
[----:B------:R-:W5:Y:S04]  /*0620*/  LDG.E R28, desc[UR18][R2.64+0x8] ;  /* 0x00000812021c7981 */ /* 0x000f68000c1e1900 */
[----:B------:R0:W5:Y:S04]  /*0630*/  LDG.E R4, desc[UR18][R4.64] ;  /* 0x0000001204047981 */ /* 0x000168000c1e1900 */
[----:B------:R-:W5:Y:S01]  /*0640*/  LDG.E R7, desc[UR18][R2.64+0xc] ;  /* 0x00000c1202077981 */ /* 0x000f62000c1e1900 */
[----:B------:R-:W-:-:S04]  /*0650*/  UIADD3 UR21, UPT, UPT, UR21, 0x8, URZ ;  /* 0x0000000815157890 */ /* 0x000fc8000fffe0ff */
[----:B------:R-:W-:Y:S01]  /*0660*/  UISETP.NE.AND UP0, UPT, UR21, URZ, UPT ;  /* 0x000000ff1500728c */ /* 0x000fe2000bf05270 */
[----:B0-----:R-:W-:Y:S01]  /*0670*/  IADD3 R5, P0, PT, R2, 0x20, RZ ;  /* 0x0000002002057810 */ /* 0x001fe20007f1e0ff */
[----:B------:R-:W-:Y:S02]  /*0680*/  ULEA UR13, UR8, UR13, 0x3 ;  /* 0x0000000d080d7291 */ /* 0x000fe4000f8e18ff */
[----:B------:R-:W-:Y:S02]  /*0690*/  ULEA UR6, UR8, UR6, 0x3 ;  /* 0x0000000608067291 */ /* 0x000fe4000f8e18ff */
[----:B------:R-:W-:Y:S02]  /*06a0*/  ULEA UR10, UR8, UR10, 0x3 ;  /* 0x0000000a080a7291 */ /* 0x000fe4000f8e18ff */
[----:B------:R-:W-:Y:S02]  /*06b0*/  ULEA UR14, UR8, UR14, 0x3 ;  /* 0x0000000e080e7291 */ /* 0x000fe4000f8e18ff */
[----:B------:R-:W-:-:S02]  /*06c0*/  ULEA UR15, UR8, UR15, 0x3 ;  /* 0x0000000f080f7291 */ /* 0x000fc4000f8e18ff */
[----:B------:R-:W-:Y:S02]  /*06d0*/  ULEA UR16, UR8, UR16, 0x3 ;  /* 0x0000001008107291 */ /* 0x000fe4000f8e18ff */
[----:B------:R-:W-:Y:S02]  /*06e0*/  ULEA UR17, UR8, UR17, 0x3 ;  /* 0x0000001108117291 */ /* 0x000fe4000f8e18ff */
[----:B------:R-:W-:Y:S01]  /*06f0*/  ULEA UR20, UR8, UR20, 0x3 ;  /* 0x0000001408147291 */ /* 0x000fe2000f8e18ff */
[----:B--2---:R-:W-:-:S04]  /*0700*/  FFMA R17, R17, R18, R20 ;  /* 0x0000001211117223 */ /* 0x004fc80000000014 */
[----:B---3--:R-:W-:-:S04]  /*0710*/  FFMA R24, R24, R19, R17 ;  /* 0x0000001318187223 */ /* 0x008fc80000000011 */
[----:B----4-:R-:W-:-:S04]  /*0720*/  FFMA R22, R21, R22, R24 ;  /* 0x0000001615167223 */ /* 0x010fc80000000018 */
[----:B-----5:R-:W-:-:S04]  /*0730*/  FFMA R23, R23, R26, R22 ;  /* 0x0000001a17177223 */ /* 0x020fc80000000016 */
[----:B------:R-:W-:-:S04]  /*0740*/  FFMA R23, R6, R25, R23 ;  /* 0x0000001906177223 */ /* 0x000fc80000000017 */
[----:B------:R-:W-:Y:S01]  /*0750*/  FFMA R8, R8, R27, R23 ;  /* 0x0000001b08087223 */ /* 0x000fe20000000017 */
[----:B------:R-:W-:-:S03]  /*0760*/  IMAD.X R6, RZ, RZ, R3, P0 ;  /* 0x000000ffff067224 */ /* 0x000fc600000e0603 */
[----:B------:R-:W-:-:S04]  /*0770*/  FFMA R11, R11, R28, R8 ;  /* 0x0000001c0b0b7223 */ /* 0x000fc80000000008 */
[----:B------:R-:W-:Y:S01]  /*0780*/  FFMA R20, R4, R7, R11 ;  /* 0x0000000704147223 */ /* 0x000fe2000000000b */
[----:B------:R-:W-:Y:S06]  /*0790*/  BRA.U UP0, `(.L_x_2) ;  /* 0xfffffffd00047547 */ /* 0x000fec000b83ffff */
[----:B------:R-:W-:-:S05]  /*07a0*/  UMOV UR6, UR7 ;  /* 0x0000000700067c82 */ /* 0x000fca0008000000 */
.L_x_1:
[----:B------:R-:W0:Y:S02]  /*07b0*/  LDCU UR10, c[0x0][0x380] ;  /* 0x00007000ff0a77ac */ /* 0x000e240008000800 */
[----:B0-----:R-:W-:-:S04]  /*07c0*/  ULOP3.LUT UR11, UR10, 0x7, URZ, 0xc0, !UPT ;  /* 0x000000070a0b7892 */ /* 0x001fc8000f8ec0ff */
[----:B------:R-:W-:-:S09]  /*07d0*/  UISETP.NE.AND UP0, UPT, UR11, URZ, UPT ;  /* 0x000000ff0b00728c */ /* 0x000fd2000bf05270 */
[----:B------:R-:W-:Y:S05]  /*07e0*/  BRA.U !UP0, `(.L_x_3) ;  /* 0x00000005086c7547 */ /* 0x000fea000b800000 */
[----:B------:R-:W-:Y:S02]  /*07f0*/  ULOP3.LUT UR21, UR10, 0x3, URZ, 0xc0, !UPT ;  /* 0x000000030a157892 */ /* 0x000fe4000f8ec0ff */
[----:B------:R-:W-:Y:S02]  /*0800*/  UIADD3 UR10, UPT, UPT, UR11, -0x1, URZ ;  /* 0xffffffff0b0a7890 */ /* 0x000fe4000fffe0ff */
[----:B------:R-:W-:Y:S02]  /*0810*/  UISETP.NE.AND UP1, UPT, UR21, URZ, UPT ;  /* 0x000000ff1500728c */ /* 0x000fe4000bf25270 */
[----:B------:R-:W-:-:S09]  /*0820*/  UISETP.GE.U32.AND UP0, UPT, UR10, 0x3, UPT ;  /* 0x000000030a00788c */ /* 0x000fd2000bf06070 */
[----:B------:R-:W-:Y:S05]  /*0830*/  BRA.U !UP0, `(.L_x_4) ;  /* 0x0000000108a07547 */ /* 0x000fea000b800000 */
[----:B------:R-:W0:Y:S01]  /*0840*/  LDCU UR20, c[0x0][0x384] ;  /* 0x00007080ff1477ac */ /* 0x000e220008000800 */
[----:B------:R-:W-:Y:S01]  /*0850*/  IADD3 R3, P0, PT, R13, UR6, RZ ;  /* 0x000000060d037c10 */ /* 0x000fe2000ff1e0ff */
[----:B------:R-:W1:Y:S03]  /*0860*/  LDCU.64 UR14, c[0x0][0x390] ;  /* 0x00007200ff0e77ac */ /* 0x000e660008000a00 */
[----:B------:R-:W-:Y:S01]  /*0870*/  IADD3.X R4, PT, PT, RZ, R14, RZ, P0, !PT ;  /* 0x0000000eff047210 */ /* 0x000fe200007fe4ff */
[----:B------:R-:W2:Y:S01]  /*0880*/  LDCU.64 UR26, c[0x0][0x398] ;  /* 0x00007300ff1a77ac */ /* 0x000ea20008000a00 */
[----:B0-----:R-:W-:-:S04]  /*0890*/  UIMAD UR10, UR6, UR20, UR4 ;  /* 0x00000014060a72a4 */ /* 0x001fc8000f8e0204 */
[----:B------:R-:W-:Y:S02]  /*08a0*/  UIADD3 UR12, UPT, UPT, UR10, UR20, URZ ;  /* 0x000000140a0c7290 */ /* 0x000fe4000fffe0ff */
[----:B------:R-:W-:Y:S02]  /*08b0*/  UIMAD UR11, UR10, UR20, UR5 ;  /* 0x000000140a0b72a4 */ /* 0x000fe4000f8e0205 */
[----:B------:R-:W-:Y:S01]  /*08c0*/  UIADD3 UR16, UPT, UPT, UR12, UR20, URZ ;  /* 0x000000140c107290 */ /* 0x000fe2000fffe0ff */
[C---:B--2---:R-:W-:Y:S01]  /*08d0*/  LEA R2, P0, R3.reuse, UR26, 0x2 ;  /* 0x0000001a03027c11 */ /* 0x044fe2000f8010ff */
[----:B-1----:R-:W-:Y:S02]  /*08e0*/  UIMAD.WIDE UR10, UR11, 0x4, UR14 ;  /* 0x000000040b0a78a5 */ /* 0x002fe4000f8e020e */
[----:B------:R-:W-:Y:S01]  /*08f0*/  UIMAD UR13, UR12, UR20, UR5 ;  /* 0x000000140c0d72a4 */ /* 0x000fe2000f8e0205 */
[----:B------:R-:W-:Y:S01]  /*0900*/  LEA.HI.X R3, R3, UR27, R4, 0x2, P0 ;  /* 0x0000001b03037c11 */ /* 0x000fe200080f1404 */
[----:B------:R-:W-:-:S02]  /*0910*/  UIMAD UR17, UR16, UR20, UR5 ;  /* 0x00000014101172a4 */ /* 0x000fc4000f8e0205 */
[----:B------:R-:W-:Y:S01]  /*0920*/  UIMAD.WIDE UR12, UR13, 0x4, UR14 ;  /* 0x000000040d0c78a5 */ /* 0x000fe2000f8e020e */
[----:B------:R-:W-:Y:S01]  /*0930*/  IMAD.U32 R7, RZ, RZ, UR11 ;  /* 0x0000000bff077e24 */ /* 0x000fe2000f8e00ff */
[----:B------:R-:W-:Y:S01]  /*0940*/  UIADD3 UR16, UPT, UPT, UR16, UR20, URZ ;  /* 0x0000001410107290 */ /* 0x000fe2000fffe0ff */
[----:B------:R-:W-:Y:S01]  /*0950*/  IMAD.U32 R6, RZ, RZ, UR10 ;  /* 0x0000000aff067e24 */ /* 0x000fe2000f8e00ff */
[----:B------:R-:W-:Y:S01]  /*0960*/  UIMAD.WIDE UR10, UR17, 0x4, UR14 ;  /* 0x00000004110a78a5 */ /* 0x000fe2000f8e020e */
[----:B------:R-:W2:Y:S01]  /*0970*/  LDG.E R17, desc[UR18][R2.64] ;  /* 0x0000001202117981 */ /* 0x000ea2000c1e1900 */
[----:B------:R-:W-:Y:S01]  /*0980*/  UIMAD UR16, UR16, UR20, UR5 ;  /* 0x00000014101072a4 */ /* 0x000fe2000f8e0205 */
[----:B------:R-:W-:Y:S01]  /*0990*/  MOV R8, UR12 ;  /* 0x0000000c00087c02 */ /* 0x000fe20008000f00 */
[----:B------:R-:W-:Y:S01]  /*09a0*/  IMAD.U32 R9, RZ, RZ, UR13 ;  /* 0x0000000dff097e24 */ /* 0x000fe2000f8e00ff */
[----:B------:R-:W2:Y:S01]  /*09b0*/  LDG.E R7, desc[UR18][R6.64] ;  /* 0x0000001206077981 */ /* 0x000ea2000c1e1900 */
[----:B------:R-:W-:Y:S01]  /*09c0*/  UIMAD.WIDE UR12, UR16, 0x4, UR14 ;  /* 0x00000004100c78a5 */ /* 0x000fe2000f8e020e */
[----:B------:R-:W-:Y:S01]  /*09d0*/  IMAD.U32 R10, RZ, RZ, UR10 ;  /* 0x0000000aff0a7e24 */ /* 0x000fe2000f8e00ff */
[----:B------:R-:W-:Y:S01]  /*09e0*/  MOV R11, UR11 ;  /* 0x0000000b000b7c02 */ /* 0x000fe20008000f00 */
[----:B------:R-:W3:Y:S04]  /*09f0*/  LDG.E R8, desc[UR18][R8.64] ;  /* 0x0000001208087981 */ /* 0x000ee8000c1e1900 */
[----:B------:R-:W3:Y:S01]  /*0a00*/  LDG.E R18, desc[UR18][R2.64+0x4] ;  /* 0x0000041202127981 */ /* 0x000ee2000c1e1900 */
[----:B------:R-:W-:-:S02]  /*0a10*/  IMAD.U32 R4, RZ, RZ, UR12 ;  /* 0x0000000cff047e24 */ /* 0x000fc4000f8e00ff */
[----:B------:R-:W-:Y:S01]  /*0a20*/  IMAD.U32 R5, RZ, RZ, UR13 ;  /* 0x0000000dff057e24 */ /* 0x000fe2000f8e00ff */
[----:B------:R-:W4:Y:S04]  /*0a30*/  LDG.E R10, desc[UR18][R10.64] ;  /* 0x000000120a0a7981 */ /* 0x000f28000c1e1900 */
[----:B------:R-:W4:Y:S04]  /*0a40*/  LDG.E R19, desc[UR18][R2.64+0x8] ;  /* 0x0000081202137981 */ /* 0x000f28000c1e1900 */
[----:B------:R-:W5:Y:S04]  /*0a50*/  LDG.E R6, desc[UR18][R2.64+0xc] ;  /* 0x00000c1202067981 */ /* 0x000f68000c1e1900 */
[----:B------:R-:W5:Y:S01]  /*0a60*/  LDG.E R4, desc[UR18][R4.64] ;  /* 0x0000001204047981 */ /* 0x000f62000c1e1900 */
[----:B------:R-:W-:Y:S01]  /*0a70*/  UIADD3 UR6, UPT, UPT, UR6, 0x4, URZ ;  /* 0x0000000406067890 */ /* 0x000fe2000fffe0ff */
[----:B--2---:R-:W-:-:S04]  /*0a80*/  FFMA R7, R7, R17, R20 ;  /* 0x0000001107077223 */ /* 0x004fc80000000014 */
[----:B---3--:R-:W-:-:S04]  /*0a90*/  FFMA R7, R8, R18, R7 ;  /* 0x0000001208077223 */ /* 0x008fc80000000007 */
[----:B----4-:R-:W-:-:S04]  /*0aa0*/  FFMA R7, R10, R19, R7 ;  /* 0x000000130a077223 */ /* 0x010fc80000000007 */
[----:B-----5:R-:W-:-:S07]  /*0ab0*/  FFMA R20, R4, R6, R7 ;  /* 0x0000000604147223 */ /* 0x020fce0000000007 */
.L_x_4:
[----:B------:R-:W-:Y:S05]  /*0ac0*/  BRA.U !UP1, `(.L_x_3) ;  /* 0x0000000109b47547 */ /* 0x000fea000b800000 */
[----:B------:R-:W0:Y:S01]  /*0ad0*/  LDCU UR10, c[0x0][0x380] ;  /* 0x00007000ff0a77ac */ /* 0x000e220008000800 */
[----:B------:R-:W-:Y:S02]  /*0ae0*/  UISETP.NE.AND UP0, UPT, UR21, 0x1, UPT ;  /* 0x000000011500788c */ /* 0x000fe4000bf05270 */
[----:B0-----:R-:W-:-:S07]  /*0af0*/  ULOP3.LUT UP1, URZ, UR10, 0x1, URZ, 0xc0, !UPT ;  /* 0x000000010aff7892 */ /* 0x001fce000f82c0ff */
[----:B------:R-:W-:Y:S05]  /*0b00*/  BRA.U !UP0, `(.L_x_5) ;  /* 0x0000000108647547 */ /* 0x000fea000b800000 */
[----:B------:R-:W0:Y:S01]  /*0b10*/  LDCU UR14, c[0x0][0x384] ;  /* 0x00007080ff0e77ac */ /* 0x000e220008000800 */
[----:B------:R-:W-:Y:S01]  /*0b20*/  IADD3 R3, P0, PT, R13, UR6, RZ ;  /* 0x000000060d037c10 */ /* 0x000fe2000ff1e0ff */
[----:B------:R-:W1:Y:S03]  /*0b30*/  LDCU.64 UR10, c[0x0][0x390] ;  /* 0x00007200ff0a77ac */ /* 0x000e660008000a00 */
[----:B------:R-:W-:Y:S01]  /*0b40*/  IADD3.X R4, PT, PT, RZ, R14, RZ, P0, !PT ;  /* 0x0000000eff047210 */ /* 0x000fe200007fe4ff */
[----:B------:R-:W2:Y:S01]  /*0b50*/  LDCU.64 UR20, c[0x0][0x398] ;  /* 0x00007300ff1477ac */ /* 0x000ea20008000a00 */
[----:B------:R-:W3:Y:S01]  /*0b60*/  LDCU.64 UR12, c[0x0][0x390] ;  /* 0x00007200ff0c77ac */ /* 0x000ee20008000a00 */
[----:B0-----:R-:W-:-:S04]  /*0b70*/  UIMAD UR15, UR6, UR14, UR4 ;  /* 0x0000000e060f72a4 */ /* 0x001fc8000f8e0204 */
[----:B------:R-:W-:Y:S02]  /*0b80*/  UIMAD UR16, UR15, UR14, UR5 ;  /* 0x0000000e0f1072a4 */ /* 0x000fe4000f8e0205 */
[----:B------:R-:W-:Y:S02]  /*0b90*/  UIADD3 UR15, UPT, UPT, UR15, UR14, URZ ;  /* 0x0000000e0f0f7290 */ /* 0x000fe4000fffe0ff */
[----:B-1----:R-:W-:Y:S01]  /*0ba0*/  UIMAD.WIDE UR10, UR16, 0x4, UR10 ;  /* 0x00000004100a78a5 */ /* 0x002fe2000f8e020a */
[----:B--2---:R-:W-:Y:S01]  /*0bb0*/  LEA R2, P0, R3, UR20, 0x2 ;  /* 0x0000001403027c11 */ /* 0x004fe2000f8010ff */
[----:B------:R-:W-:-:S03]  /*0bc0*/  UIMAD UR15, UR15, UR14, UR5 ;  /* 0x0000000e0f0f72a4 */ /* 0x000fc6000f8e0205 */
[----:B------:R-:W-:Y:S01]  /*0bd0*/  LEA.HI.X R3, R3, UR21, R4, 0x2, P0 ;  /* 0x0000001503037c11 */ /* 0x000fe200080f1404 */
[----:B---3--:R-:W-:Y:S01]  /*0be0*/  UIMAD.WIDE UR12, UR15, 0x4, UR12 ;  /* 0x000000040f0c78a5 */ /* 0x008fe2000f8e020c */
[----:B------:R-:W-:Y:S02]  /*0bf0*/  IMAD.U32 R5, RZ, RZ, UR11 ;  /* 0x0000000bff057e24 */ /* 0x000fe4000f8e00ff */
[----:B------:R-:W-:Y:S01]  /*0c00*/  IMAD.U32 R4, RZ, RZ, UR10 ;  /* 0x0000000aff047e24 */ /* 0x000fe2000f8e00ff */
[----:B------:R-:W2:Y:S02]  /*0c10*/  LDG.E R8, desc[UR18][R2.64] ;  /* 0x0000001202087981 */ /* 0x000ea4000c1e1900 */
[----:B------:R-:W-:Y:S01]  /*0c20*/  IMAD.U32 R7, RZ, RZ, UR13 ;  /* 0x0000000dff077e24 */ /* 0x000fe2000f8e00ff */
[----:B------:R-:W-:Y:S01]  /*0c30*/  MOV R6, UR12 ;  /* 0x0000000c00067c02 */ /* 0x000fe20008000f00 */
[----:B------:R-:W2:Y:S04]  /*0c40*/  LDG.E R5, desc[UR18][R4.64] ;  /* 0x0000001204057981 */ /* 0x000ea8000c1e1900 */
[----:B------:R-:W3:Y:S04]  /*0c50*/  LDG.E R9, desc[UR18][R2.64+0x4] ;  /* 0x0000041202097981 */ /* 0x000ee8000c1e1900 */
[----:B------:R-:W3:Y:S01]  /*0c60*/  LDG.E R7, desc[UR18][R6.64] ;  /* 0x0000001206077981 */ /* 0x000ee2000c1e1900 */
[----:B------:R-:W-:Y:S01]  /*0c70*/  UIADD3 UR6, UPT, UPT, UR6, 0x2, URZ ;  /* 0x0000000206067890 */ /* 0x000fe2000fffe0ff */
[----:B--2---:R-:W-:-:S04]  /*0c80*/  FFMA R8, R5, R8, R20 ;  /* 0x0000000805087223 */ /* 0x004fc80000000014 */
[----:B---3--:R-:W-:-:S07]  /*0c90*/  FFMA R20, R7, R9, R8 ;  /* 0x0000000907147223 */ /* 0x008fce0000000008 */
.L_x_5:
[----:B------:R-:W-:Y:S05]  /*0ca0*/  BRA.U !UP1, `(.L_x_3) ;  /* 0x00000001093c7547 */ /* 0x000fea000b800000 */
[----:B------:R-:W0:Y:S01]  /*0cb0*/  LDCU UR13, c[0x0][0x384] ;  /* 0x00007080ff0d77ac */ /* 0x000e220008000800 */
[----:B------:R-:W-:Y:S01]  /*0cc0*/  IADD3 R3, P0, PT, R13, UR6, RZ ;  /* 0x000000060d037c10 */ /* 0x000fe2000ff1e0ff */
[----:B------:R-:W1:Y:S04]  /*0cd0*/  LDCU.64 UR10, c[0x0][0x390] ;  /* 0x00007200ff0a77ac */ /* 0x000e680008000a00 */
[----:B------:R-:W-:Y:S01]  /*0ce0*/  IMAD.X R4, RZ, RZ, R14, P0 ;  /* 0x000000ffff047224 */ /* 0x000fe200000e060e */
[----:B------:R-:W2:Y:S01]  /*0cf0*/  LDCU.64 UR14, c[0x0][0x398] ;  /* 0x00007300ff0e77ac */ /* 0x000ea20008000a00 */
[----:B0-----:R-:W-:-:S04]  /*0d00*/  UIMAD UR12, UR6, UR13, UR4 ;  /* 0x0000000d060c72a4 */ /* 0x001fc8000f8e0204 */
[----:B------:R-:W-:-:S04]  /*0d10*/  UIMAD UR12, UR12, UR13, UR5 ;  /* 0x0000000d0c0c72a4 */ /* 0x000fc8000f8e0205 */
[----:B-1----:R-:W-:Y:S01]  /*0d20*/  UIMAD.WIDE UR10, UR12, 0x4, UR10 ;  /* 0x000000040c0a78a5 */ /* 0x002fe2000f8e020a */
[----:B--2---:R-:W-:-:S04]  /*0d30*/  LEA R2, P0, R3, UR14, 0x2 ;  /* 0x0000000e03027c11 */ /* 0x004fc8000f8010ff */
[----:B------:R-:W-:Y:S01]  /*0d40*/  LEA.HI.X R3, R3, UR15, R4, 0x2, P0 ;  /* 0x0000000f03037c11 */ /* 0x000fe200080f1404 */
[----:B------:R-:W-:Y:S01]  /*0d50*/  IMAD.U32 R5, RZ, RZ, UR11 ;  /* 0x0000000bff057e24 */ /* 0x000fe2000f8e00ff */
[----:B------:R-:W-:-:S03]  /*0d60*/  MOV R4, UR10 ;  /* 0x0000000a00047c02 */ /* 0x000fc60008000f00 */
[----:B------:R-:W2:Y:S04]  /*0d70*/  LDG.E R2, desc[UR18][R2.64] ;  /* 0x0000001202027981 */ /* 0x000ea8000c1e1900 */
[----:B------:R-:W2:Y:S02]  /*0d80*/  LDG.E R5, desc[UR18][R4.64] ;  /* 0x0000001204057981 */ /* 0x000ea4000c1e1900 */
[----:B--2---:R-:W-:-:S07]  /*0d90*/  FFMA R20, R5, R2, R20 ;  /* 0x0000000205147223 */ /* 0x004fce0000000014 */
.L_x_3:
[----:B------:R-:W0:Y:S01]  /*0da0*/  LDCU UR6, c[0x0][0x384] ;  /* 0x00007080ff0677ac */ /* 0x000e220008000800 */
[----:B------:R-:W-:Y:S02]  /*0db0*/  SHF.R.S32.HI R4, RZ, 0x1f, R12 ;  /* 0x0000001fff047819 */ /* 0x000fe4000001140c */
[----:B------:R-:W-:Y:S01]  /*0dc0*/  FMNMX R5, RZ, R20, !PT ;  /* 0x00000014ff057209 */ /* 0x000fe20007800000 */
[----:B------:R-:W1:Y:S01]  /*0dd0*/  LDCU.64 UR10, c[0x0][0x3a8] ;  /* 0x00007500ff0a77ac */ /* 0x000e620008000a00 */
[----:B0-----:R-:W-:Y:S02]  /*0de0*/  UIMAD UR12, UR4, UR6, UR5 ;  /* 0x00000006040c72a4 */ /* 0x001fe4000f8e0205 */
[----:B------:R-:W-:-:S04]  /*0df0*/  UIADD3 UR5, UPT, UPT, UR5, 0x1, URZ ;  /* 0x0000000105057890 */ /* 0x000fc8000fffe0ff */
[----:B------:R-:W-:Y:S01]  /*0e00*/  IADD3 R3, P0, PT, R12, UR12, RZ ;  /* 0x0000000c0c037c10 */ /* 0x000fe2000ff1e0ff */
[----:B------:R-:W-:-:S04]  /*0e10*/  UISETP.NE.AND UP0, UPT, UR5, UR6, UPT ;  /* 0x000000060500728c */ /* 0x000fc8000bf05270 */
[----:B------:R-:W-:Y:S01]  /*0e20*/  IMAD.X R4, RZ, RZ, R4, P0 ;  /* 0x000000ffff047224 */ /* 0x000fe200000e0604 */
[----:B-1----:R-:W-:-:S04]  /*0e30*/  LEA R2, P0, R3, UR10, 0x2 ;  /* 0x0000000a03027c11 */ /* 0x002fc8000f8010ff */
[----:B------:R-:W-:-:S05]  /*0e40*/  LEA.HI.X R3, R3, UR11, R4, 0x2, P0 ;  /* 0x0000000b03037c11 */ /* 0x000fca00080f1404 */
[----:B------:R0:W-:Y:S01]  /*0e50*/  STG.E desc[UR18][R2.64], R5 ;  /* 0x0000000502007986 */ /* 0x0001e2000c101912 */
[----:B------:R-:W-:Y:S05]  /*0e60*/  BRA.U UP0, `(.L_x_6) ;  /* 0xfffffff100f87547 */ /* 0x000fea000b83ffff */
[----:B------:R-:W-:-:S04]  /*0e70*/  UIADD3 UR4, UPT, UPT, UR4, 0x1, URZ ;  /* 0x0000000104047890 */ /* 0x000fc8000fffe0ff */
[----:B------:R-:W-:-:S06]  /*0e80*/  UISETP.NE.AND UP0, UPT, UR4, UR6, UPT ;  /* 0x000000060400728c */ /* 0x000fcc000bf05270 */
[----:B------:R-:W-:-:S13]  /*0e90*/  PLOP3.LUT P0, PT, PT, PT, UP0, 0x80, 0x8 ;  /* 0x000000000008781c */ /* 0x000fda0003f0f008 */
[----:B------:R-:W-:Y:S05]  /*0ea0*/  @!P0 EXIT ;  /* 0x000000000000894d */ /* 0x000fea0003800000 */
[----:B------:R-:W-:Y:S05]  /*0eb0*/  BRA `(.L_x_7) ;  /* 0xfffffff000c87947 */ /* 0x000fea000383ffff */
.L_x_0:
[----:B------:R-:W-:Y:S01]  /*0ec0*/  ULOP3.LUT UR7, UR5, 0x7, URZ, 0xc0, !UPT ;  /* 0x0000000705077892 */ /* 0x000fe2000f8ec0ff */
[----:B-----5:R-:W-:Y:S01]  /*0ed0*/  FMNMX R0, RZ, R0, !PT ;  /* 0x00000000ff007209 */ /* 0x020fe20007800000 */
[----:B------:R-:W-:Y:S02]  /*0ee0*/  UIADD3 UR4, UPT, UPT, UR5, -0x1, URZ ;  /* 0xffffffff05047890 */ /* 0x000fe4000fffe0ff */
[----:B------:R-:W-:Y:S02]  /*0ef0*/  UIADD3 UR8, UPT, UPT, UR7, -0x1, URZ ;  /* 0xffffffff07087890 */ /* 0x000fe4000fffe0ff */
[----:B------:R-:W-:Y:S02]  /*0f00*/  UISETP.GE.U32.AND UP2, UPT, UR4, 0x7, UPT ;  /* 0x000000070400788c */ /* 0x000fe4000bf46070 */
[----:B------:R-:W-:Y:S02]  /*0f10*/  ULOP3.LUT UR9, UR5, 0x3, URZ, 0xc0, !UPT ;  /* 0x0000000305097892 */ /* 0x000fe4000f8ec0ff */
[----:B------:R-:W-:-:S02]  /*0f20*/  ULOP3.LUT UR6, UR5, 0x7ffffff8, URZ, 0xc0, !UPT ;  /* 0x7ffffff805067892 */ /* 0x000fc4000f8ec0ff */
[----:B------:R-:W-:Y:S01]  /*0f30*/  UISETP.GE.U32.AND UP1, UPT, UR8, 0x3, UPT ;  /* 0x000000030800788c */ /* 0x000fe2000bf26070 */
[----:B------:R-:W-:-:S10]  /*0f40*/  UMOV UR4, URZ ;  /* 0x000000ff00047c82 */ /* 0x000fd40008000000 */
.L_x_13:
[----:B0-----:R-:W0:Y:S01]  /*0f50*/  LDCU UR11, c[0x0][0x384] ;  /* 0x00007080ff0b77ac */ /* 0x001e220008000800 */
[----:B------:R-:W-:Y:S01]  /*0f60*/  HFMA2 R7, -RZ, RZ, 0, 0 ;  /* 0x00000000ff077431 */ /* 0x000fe200000001ff */
[----:B------:R-:W-:Y:S01]  /*0f70*/  SHF.R.S32.HI R10, RZ, 0x1f, R12 ;  /* 0x0000001fff0a7819 */ /* 0x000fe2000001140c */
[----:B0-----:R-:W-:Y:S02]  /*0f80*/  UIMAD UR10, UR4, UR11, URZ ;  /* 0x0000000b040a72a4 */ /* 0x001fe4000f8e02ff */
[----:B------:R-:W-:-:S04]  /*0f90*/  UIADD3 UR4, UPT, UPT, UR4, 0x1, URZ ;  /* 0x0000000104047890 */ /* 0x000fc8000fffe0ff */
[----:B------:R-:W-:Y:S01]  /*0fa0*/  UISETP.NE.AND UP0, UPT, UR4, UR11, UPT ;  /* 0x0000000b0400728c */ /* 0x000fe2000bf05270 */
[----:B-123--:R-:W-:Y:S10]  /*0fb0*/  BRA.U !UP2, `(.L_x_8) ;  /* 0x000000010a4c7547 */ /* 0x00eff4000b800000 */
[----:B------:R-:W0:Y:S01]  /*0fc0*/  LDCU.64 UR12, c[0x0][0x3a8] ;  /* 0x00007500ff0c77ac */ /* 0x000e220008000a00 */
[----:B------:R-:W-:-:S05]  /*0fd0*/  UMOV UR5, URZ ;  /* 0x000000ff00057c82 */ /* 0x000fca0008000000 */
.L_x_9:
[----:B------:R-:W-:Y:S02]  /*0fe0*/  UIADD3 UR8, UPT, UPT, UR10, UR5, URZ ;  /* 0x000000050a087290 */ /* 0x000fe4000fffe0ff */
[----:B------:R-:W-:-:S04]  /*0ff0*/  UIADD3 UR5, UPT, UPT, UR5, 0x8, URZ ;  /* 0x0000000805057890 */ /* 0x000fc8000fffe0ff */
[----:B-1----:R-:W-:Y:S01]  /*1000*/  IADD3 R3, P0, PT, R12, UR8, RZ ;  /* 0x000000080c037c10 */ /* 0x002fe2000ff1e0ff */
[----:B------:R-:W-:-:S04]  /*1010*/  UISETP.NE.AND UP3, UPT, UR5, UR6, UPT ;  /* 0x000000060500728c */ /* 0x000fc8000bf65270 */
[----:B------:R-:W-:Y:S01]  /*1020*/  IMAD.X R4, RZ, RZ, R10, P0 ;  /* 0x000000ffff047224 */ /* 0x000fe200000e060a */
[----:B0-----:R-:W-:-:S04]  /*1030*/  LEA R2, P0, R3, UR12, 0x2 ;  /* 0x0000000c03027c11 */ /* 0x001fc8000f8010ff */
[----:B------:R-:W-:-:S05]  /*1040*/  LEA.HI.X R3, R3, UR13, R4, 0x2, P0 ;  /* 0x0000000d03037c11 */ /* 0x000fca00080f1404 */
[----:B------:R1:W-:Y:S04]  /*1050*/  STG.E desc[UR18][R2.64], R0 ;  /* 0x0000000002007986 */ /* 0x0003e8000c101912 */
[----:B------:R1:W-:Y:S04]  /*1060*/  STG.E desc[UR18][R2.64+0x4], R0 ;  /* 0x0000040002007986 */ /* 0x0003e8000c101912 */
[----:B------:R1:W-:Y:S04]  /*1070*/  STG.E desc[UR18][R2.64+0x8], R0 ;  /* 0x0000080002007986 */ /* 0x0003e8000c101912 */
[----:B------:R1:W-:Y:S04]  /*1080*/  STG.E desc[UR18][R2.64+0xc], R0 ;  /* 0x00000c0002007986 */ /* 0x0003e8000c101912 */
[----:B------:R1:W-:Y:S04]  /*1090*/  STG.E desc[UR18][R2.64+0x10], R0 ;  /* 0x0000100002007986 */ /* 0x0003e8000c101912 */
[----:B------:R1:W-:Y:S04]  /*10a0*/  STG.E desc[UR18][R2.64+0x14], R0 ;  /* 0x0000140002007986 */ /* 0x0003e8000c101912 */
[----:B------:R1:W-:Y:S04]  /*10b0*/  STG.E desc[UR18][R2.64+0x18], R0 ;  /* 0x0000180002007986 */ /* 0x0003e8000c101912 */
[----:B------:R1:W-:Y:S01]  /*10c0*/  STG.E desc[UR18][R2.64+0x1c], R0 ;  /* 0x00001c0002007986 */ /* 0x0003e2000c101912 */
[----:B------:R-:W-:Y:S05]  /*10d0*/  BRA.U UP3, `(.L_x_9) ;  /* 0xfffffffd03c07547 */ /* 0x000fea000b83ffff */
[----:B------:R-:W-:-:S07]  /*10e0*/  IMAD.U32 R7, RZ, RZ, UR6 ;  /* 0x00000006ff077e24 */ /* 0x000fce000f8e00ff */
.L_x_8:
[----:B------:R-:W-:-:S09]  /*10f0*/  UISETP.NE.AND UP3, UPT, UR7, URZ, UPT ;  /* 0x000000ff0700728c */ /* 0x000fd2000bf65270 */
[----:B------:R-:W-:Y:S05]  /*1100*/  BRA.U !UP3, `(.L_x_10) ;  /* 0x000000010ba87547 */ /* 0x000fea000b800000 */
[----:B------:R-:W-:Y:S01]  /*1110*/  UISETP.NE.AND UP3, UPT, UR9, URZ, UPT ;  /* 0x000000ff0900728c */ /* 0x000fe2000bf65270 */
[----:B------:R-:W-:Y:S10]  /*1120*/  BRA.U !UP1, `(.L_x_11) ;  /* 0x00000001093c7547 */ /* 0x000ff4000b800000 */
[----:B------:R-:W0:Y:S01]  /*1130*/  LDCU.64 UR12, c[0x0][0x3a8] ;  /* 0x00007500ff0c77ac */ /* 0x000e220008000a00 */
[C---:B-1----:R-:W-:Y:S02]  /*1140*/  IADD3 R3, PT, PT, R7.reuse, UR10, RZ ;  /* 0x0000000a07037c10 */ /* 0x042fe4000fffe0ff */
[C---:B------:R-:W-:Y:S01]  /*1150*/  IADD3 R5, P1, P2, R12.reuse, UR10, R7 ;  /* 0x0000000a0c057c10 */ /* 0x040fe2000fa3e007 */
[----:B------:R-:W-:Y:S01]  /*1160*/  VIADD R7, R7, 0x4 ;  /* 0x0000000407077836 */ /* 0x000fe20000000000 */
[----:B------:R-:W-:Y:S02]  /*1170*/  IADD3 R8, P0, PT, R12, R3, RZ ;  /* 0x000000030c087210 */ /* 0x000fe40007f1e0ff */
[----:B------:R-:W-:-:S03]  /*1180*/  IADD3.X R6, PT, PT, R10, RZ, RZ, P1, P2 ;  /* 0x000000ff0a067210 */ /* 0x000fc60000fe44ff */
[----:B------:R-:W-:Y:S01]  /*1190*/  IMAD.X R9, RZ, RZ, R10, P0 ;  /* 0x000000ffff097224 */ /* 0x000fe200000e060a */
[C---:B0-----:R-:W-:Y:S02]  /*11a0*/  LEA R2, P1, R5.reuse, UR12, 0x2 ;  /* 0x0000000c05027c11 */ /* 0x041fe4000f8210ff */
[C---:B------:R-:W-:Y:S02]  /*11b0*/  LEA R4, P0, R8.reuse, UR12, 0x2 ;  /* 0x0000000c08047c11 */ /* 0x040fe4000f8010ff */
[----:B------:R-:W-:Y:S02]  /*11c0*/  LEA.HI.X R3, R5, UR13, R6, 0x2, P1 ;  /* 0x0000000d05037c11 */ /* 0x000fe400088f1406 */
[----:B------:R-:W-:-:S05]  /*11d0*/  LEA.HI.X R5, R8, UR13, R9, 0x2, P0 ;  /* 0x0000000d08057c11 */ /* 0x000fca00080f1409 */
[----:B------:R0:W-:Y:S04]  /*11e0*/  STG.E desc[UR18][R4.64], R0 ;  /* 0x0000000004007986 */ /* 0x0001e8000c101912 */
[----:B------:R0:W-:Y:S04]  /*11f0*/  STG.E desc[UR18][R2.64+0x4], R0 ;  /* 0x0000040002007986 */ /* 0x0001e8000c101912 */
[----:B------:R0:W-:Y:S04]  /*1200*/  STG.E desc[UR18][R2.64+0x8], R0 ;  /* 0x0000080002007986 */ /* 0x0001e8000c101912 */
[----:B------:R0:W-:Y:S02]  /*1210*/  STG.E desc[UR18][R2.64+0xc], R0 ;  /* 0x00000c0002007986 */ /* 0x0001e4000c101912 */
.L_x_11:
[----:B------:R-:W-:Y:S05]  /*1220*/  BRA.U !UP3, `(.L_x_10) ;  /* 0x000000010b607547 */ /* 0x000fea000b800000 */
[----:B------:R-:W-:Y:S02]  /*1230*/  UISETP.NE.AND UP3, UPT, UR9, 0x1, UPT ;  /* 0x000000010900788c */ /* 0x000fe4000bf65270 */
[----:B------:R-:W-:-:S07]  /*1240*/  ULOP3.LUT UP4, URZ, UR11, 0x1, URZ, 0xc0, !UPT ;  /* 0x000000010bff7892 */ /* 0x000fce000f88c0ff */
[----:B------:R-:W-:Y:S05]  /*1250*/  BRA.U !UP3, `(.L_x_12) ;  /* 0x000000010b347547 */ /* 0x000fea000b800000 */
[----:B------:R-:W2:Y:S01]  /*1260*/  LDCU.64 UR12, c[0x0][0x3a8] ;  /* 0x00007500ff0c77ac */ /* 0x000ea20008000a00 */
[C---:B01----:R-:W-:Y:S02]  /*1270*/  IADD3 R3, PT, PT, R7.reuse, UR10, RZ ;  /* 0x0000000a07037c10 */ /* 0x043fe4000fffe0ff */
[C---:B------:R-:W-:Y:S01]  /*1280*/  IADD3 R5, P1, P2, R12.reuse, UR10, R7 ;  /* 0x0000000a0c057c10 */ /* 0x040fe2000fa3e007 */
[----:B------:R-:W-:Y:S01]  /*1290*/  VIADD R7, R7, 0x2 ;  /* 0x0000000207077836 */ /* 0x000fe20000000000 */
[----:B------:R-:W-:Y:S02]  /*12a0*/  IADD3 R3, P0, PT, R12, R3, RZ ;  /* 0x000000030c037210 */ /* 0x000fe40007f1e0ff */
[----:B------:R-:W-:-:S03]  /*12b0*/  IADD3.X R8, PT, PT, R10, RZ, RZ, P1, P2 ;  /* 0x000000ff0a087210 */ /* 0x000fc60000fe44ff */
[----:B------:R-:W-:Y:S01]  /*12c0*/  IMAD.X R6, RZ, RZ, R10, P0 ;  /* 0x000000ffff067224 */ /* 0x000fe200000e060a */
[----:B--2---:R-:W-:Y:S02]  /*12d0*/  LEA R2, P0, R3, UR12, 0x2 ;  /* 0x0000000c03027c11 */ /* 0x004fe4000f8010ff */
[----:B------:R-:W-:Y:S02]  /*12e0*/  LEA R4, P1, R5, UR12, 0x2 ;  /* 0x0000000c05047c11 */ /* 0x000fe4000f8210ff */
[----:B------:R-:W-:Y:S02]  /*12f0*/  LEA.HI.X R3, R3, UR13, R6, 0x2, P0 ;  /* 0x0000000d03037c11 */ /* 0x000fe400080f1406 */
[----:B------:R-:W-:-:S03]  /*1300*/  LEA.HI.X R5, R5, UR13, R8, 0x2, P1 ;  /* 0x0000000d05057c11 */ /* 0x000fc600088f1408 */
[----:B------:R2:W-:Y:S04]  /*1310*/  STG.E desc[UR18][R2.64], R0 ;  /* 0x0000000002007986 */ /* 0x0005e8000c101912 */
[----:B------:R2:W-:Y:S02]  /*1320*/  STG.E desc[UR18][R4.64+0x4], R0 ;  /* 0x0000040004007986 */ /* 0x0005e4000c101912 */
.L_x_12:
[----:B------:R-:W-:Y:S05]  /*1330*/  BRA.U !UP4, `(.L_x_10) ;  /* 0x000000010c1c7547 */ /* 0x000fea000b800000 */
[----:B------:R-:W1:Y:S01]  /*1340*/  LDCU.64 UR12, c[0x0][0x3a8] ;  /* 0x00007500ff0c77ac */ /* 0x000e620008000a00 */
[----:B------:R-:W-:-:S04]  /*1350*/  IADD3 R7, PT, PT, R7, UR10, RZ ;  /* 0x0000000a07077c10 */ /* 0x000fc8000fffe0ff */
[----:B------:R-:W-:-:S05]  /*1360*/  IADD3 R7, P0, PT, R12, R7, RZ ;  /* 0x000000070c077210 */ /* 0x000fca0007f1e0ff */
[----:B0-2---:R-:W-:Y:S01]  /*1370*/  IMAD.X R4, RZ, RZ, R10, P0 ;  /* 0x000000ffff047224 */ /* 0x005fe200000e060a */
[----:B-1----:R-:W-:-:S04]  /*1380*/  LEA R2, P0, R7, UR12, 0x2 ;  /* 0x0000000c07027c11 */ /* 0x002fc8000f8010ff */
[----:B------:R-:W-:-:S05]  /*1390*/  LEA.HI.X R3, R7, UR13, R4, 0x2, P0 ;  /* 0x0000000d07037c11 */ /* 0x000fca00080f1404 */
[----:B------:R3:W-:Y:S04]  /*13a0*/  STG.E desc[UR18][R2.64], R0 ;  /* 0x0000000002007986 */ /* 0x0007e8000c101912 */
.L_x_10:
[----:B------:R-:W-:Y:S05]  /*13b0*/  BRA.U UP0, `(.L_x_13) ;  /* 0xfffffff900e47547 */ /* 0x000fea000b83ffff */
[----:B------:R-:W-:Y:S05]  /*13c0*/  EXIT ;  /* 0x000000000000794d */ /* 0x000fea0003800000 */
.L_x_14:
[----:B------:R-:W-:-:S00]  /*13d0*/  BRA `(.L_x_14) ;  /* 0xfffffffc00fc7947 */ /* 0x000fc0000383ffff */
[----:B------:R-:W-:-:S00]  /*13e0*/  NOP ;  /* 0x0000000000007918 */ /* 0x000fc00000000000 */
        /* <DEDUP_REMOVED lines=9> */
.L_x_15:


//--------------------- .nv.shared.reserved.0     --------------------------
	.section	.nv.shared.reserved.0,"aw",@nobits
	.weak		__nv_reservedSMEM_offset_0_alias
	.size		__nv_reservedSMEM_offset_0_alias, 0, 64
	.other		__nv_reservedSMEM_offset_0_alias,@"STO_CUDA_RESERVED_SHARED STV_DEFAULT"
__nv_reservedSMEM_offset_0_alias:
	.zero		0
	.zero		64


//--------------------- .nv.constant0._Z7conv1x1iiiPfS_S_S_ --------------------------
	.section	.nv.constant0._Z7conv1x1iiiPfS_S_S_,"a",@progbits
	.sectionflags	@""
	.align	4
.nv.constant0._Z7conv1x1iiiPfS_S_S_:
	.zero		944


//--------------------- SYMBOLS --------------------------

	.type		.nv.reservedSmem.offset0,@object
	.size		.nv.reservedSmem.offset0,0x4
